//
// Generated by NVIDIA NVVM Compiler
//
// Compiler Build ID: CL-36424714
// Cuda compilation tools, release 13.0, V13.0.88
// Based on NVVM 20.0.0
//

.version 9.0
.target sm_100
.address_size 64

	// .globl	_Z9centroidsv

.visible .entry _Z9centroidsv()
{


	ret;

}


// ===== COMPILED SASS (sm_100) =====

	.target	sm_100

	.elftype	@"ET_EXEC"


//--------------------- .note.nv.tkinfo           --------------------------
	.section	.note.nv.tkinfo,"",@"SHT_NOTE"
	.sectionflags	@"SHF_NOTE_NV_TKINFO"
	.tkinfo
        /*0018*/ 	.word	0x00000002
        /*0030*/ 	.string	""
        /*0030*/ 	.string	"ptxas"
        /*0030*/ 	.string	"Cuda compilation tools, release 13.0, V13.0.88"
        /*0030*/ 	.string	"Build cuda_13.0.r13.0/compiler.36424714_0"
        /*0030*/ 	.string	"-arch sm_100 -m 64 "



//--------------------- .note.nv.cuinfo           --------------------------
	.section	.note.nv.cuinfo,"",@"SHT_NOTE"
	.sectionflags	@"SHF_NOTE_NV_CUINFO"
        /*0018*/ 	.short	0x0002
        /*001a*/ 	.short	0x0064
        /*001c*/ 	.short	0x0082
	.zero		2


//--------------------- .nv.info                  --------------------------
	.section	.nv.info,"",@"SHT_CUDA_INFO"
	.align	4


	//----- nvinfo : EIATTR_REGCOUNT
	.align		4
        /*0000*/ 	.byte	0x04, 0x2f
        /*0002*/ 	.short	(.L_1 - .L_0)
	.align		4
.L_0:
        /*0004*/ 	.word	index@(_Z9centroidsv)
        /*0008*/ 	.word	0x00000004


	//----- nvinfo : EIATTR_FRAME_SIZE
	.align		4
.L_1:
        /*000c*/ 	.byte	0x04, 0x11
        /*000e*/ 	.short	(.L_3 - .L_2)
	.align		4
.L_2:
        /*0010*/ 	.word	index@(_Z9centroidsv)
        /*0014*/ 	.word	0x00000000


	//----- nvinfo : EIATTR_MIN_STACK_SIZE
	.align		4
.L_3:
        /*0018*/ 	.byte	0x04, 0x12
        /*001a*/ 	.short	(.L_5 - .L_4)
	.align		4
.L_4:
        /*001c*/ 	.word	index@(_Z9centroidsv)
        /*0020*/ 	.word	0x00000000
.L_5:


//--------------------- .nv.compat                --------------------------
	.section	.nv.compat,"",@"SHT_CUDA_COMPAT_INFO"
	.align	4
        /*0000*/ 	.byte	0x02, 0x09, 0x00, 0x00, 0x02, 0x02, 0x01, 0x00, 0x02, 0x05, 0x05, 0x00, 0x03, 0x07, 0x01, 0x01
        /*0010*/ 	.byte	0x02, 0x03, 0x00, 0x00, 0x02, 0x06, 0x01, 0x00, 0x04, 0x0b, 0x08, 0x00, 0x09, 0x00, 0x00, 0x00
        /*0020*/ 	.byte	0x00, 0x00, 0x00, 0x00


//--------------------- .nv.info._Z9centroidsv    --------------------------
	.section	.nv.info._Z9centroidsv,"",@"SHT_CUDA_INFO"
	.sectionflags	@""
	.align	4


	//----- nvinfo : EIATTR_CUDA_API_VERSION
	.align		4
        /*0000*/ 	.byte	0x04, 0x37
        /*0002*/ 	.short	(.L_7 - .L_6)
.L_6:
        /*0004*/ 	.word	0x00000082


	//----- nvinfo : EIATTR_SPARSE_MMA_MASK
	.align		4
.L_7:
        /*0008*/ 	.byte	0x03, 0x50
        /*000a*/ 	.short	0x0000


	//----- nvinfo : EIATTR_MAXREG_COUNT
	.align		4
        /*000c*/ 	.byte	0x03, 0x1b
        /*000e*/ 	.short	0x00ff


	//----- nvinfo : EIATTR_MERCURY_ISA_VERSION
	.align		4
        /*0010*/ 	.byte	0x03, 0x5f
        /*0012*/ 	.short	0x0101


	//----- nvinfo : EIATTR_VRC_CTA_INIT_COUNT
	.align		4
        /*0014*/ 	.byte	0x02, 0x4a
	.zero		1
	.zero		1


	//----- nvinfo : EIATTR_EXIT_INSTR_OFFSETS
	.align		4
        /*0018*/ 	.byte	0x04, 0x1c
        /*001a*/ 	.short	(.L_9 - .L_8)


	//   ....[0]....
.L_8:
        /*001c*/ 	.word	0x00000010


	//----- nvinfo : EIATTR_SW_WAR
	.align		4
.L_9:
        /*0020*/ 	.byte	0x04, 0x36
        /*0022*/ 	.short	(.L_11 - .L_10)
.L_10:
        /*0024*/ 	.word	0x00000008
.L_11:


//--------------------- .nv.callgraph             --------------------------
	.section	.nv.callgraph,"",@"SHT_CUDA_CALLGRAPH"
	.align	4
	.sectionentsize	8
	.align		4
        /*0000*/ 	.word	0x00000000
	.align		4
        /*0004*/ 	.word	0xffffffff
	.align		4
        /*0008*/ 	.word	0x00000000
	.align		4
        /*000c*/ 	.word	0xfffffffe
	.align		4
        /*0010*/ 	.word	0x00000000
	.align		4
        /*0014*/ 	.word	0xfffffffd
	.align		4
        /*0018*/ 	.word	0x00000000
	.align		4
        /*001c*/ 	.word	0xfffffffc


//--------------------- .text._Z9centroidsv       --------------------------
	.section	.text._Z9centroidsv,"ax",@progbits
	.align	128
        .global         _Z9centroidsv
        .type           _Z9centroidsv,@function
        .size           _Z9centroidsv,(.L_x_1 - _Z9centroidsv)
        .other          _Z9centroidsv,@"STO_CUDA_ENTRY STV_DEFAULT"
_Z9centroidsv:
.text._Z9centroidsv:
[----:B------:R-:W-:Y:S01]  /*0000*/  LDC R1, c[0x0][0x37c] ;  /* 0x0000df00ff017b82 */ /* 0x000fe20000000800 */
[----:B------:R-:W-:Y:S05]  /*0010*/  EXIT ;  /* 0x000000000000794d */ /* 0x000fea0003800000 */
.L_x_0:
[----:B------:R-:W-:-:S00]  /*0020*/  BRA `(.L_x_0) ;  /* 0xfffffffc00fc7947 */ /* 0x000fc0000383ffff */
[----:B------:R-:W-:-:S00]  /*0030*/  NOP ;  /* 0x0000000000007918 */ /* 0x000fc00000000000 */
        /* <DEDUP_REMOVED lines=12> */
.L_x_1:


//--------------------- .nv.shared.reserved.0     --------------------------
	.section	.nv.shared.reserved.0,"aw",@nobits
	.weak		__nv_reservedSMEM_offset_0_alias
	.size		__nv_reservedSMEM_offset_0_alias, 0, 64
	.other		__nv_reservedSMEM_offset_0_alias,@"STO_CUDA_RESERVED_SHARED STV_DEFAULT"
__nv_reservedSMEM_offset_0_alias:
	.zero		0
	.zero		64


//--------------------- .nv.constant0._Z9centroidsv --------------------------
	.section	.nv.constant0._Z9centroidsv,"a",@progbits
	.sectionflags	@""
	.align	4
.nv.constant0._Z9centroidsv:
	.zero		896


//--------------------- SYMBOLS --------------------------

	.type		.nv.reservedSmem.offset0,@object
	.size		.nv.reservedSmem.offset0,0x4
